//
// Generated by NVIDIA NVVM Compiler
//
// Compiler Build ID: CL-36424714
// Cuda compilation tools, release 13.0, V13.0.88
// Based on NVVM 20.0.0
//

.version 9.0
.target sm_100
.address_size 64

	// .globl	_Z14update_entriesPA10876_fPA10876_iPii

.visible .entry _Z14update_entriesPA10876_fPA10876_iPii(
	.param .u64 .ptr .align 1 _Z14update_entriesPA10876_fPA10876_iPii_param_0,
	.param .u64 .ptr .align 1 _Z14update_entriesPA10876_fPA10876_iPii_param_1,
	.param .u64 .ptr .align 1 _Z14update_entriesPA10876_fPA10876_iPii_param_2,
	.param .u32 _Z14update_entriesPA10876_fPA10876_iPii_param_3
)
{
	.reg .pred 	%p<6>;
	.reg .b32 	%r<11>;
	.reg .b32 	%f<5>;
	.reg .b64 	%rd<21>;

	ld.param.u64 	%rd4, [_Z14update_entriesPA10876_fPA10876_iPii_param_0];
	ld.param.u64 	%rd2, [_Z14update_entriesPA10876_fPA10876_iPii_param_1];
	ld.param.u64 	%rd3, [_Z14update_entriesPA10876_fPA10876_iPii_param_2];
	ld.param.u32 	%r4, [_Z14update_entriesPA10876_fPA10876_iPii_param_3];
	cvta.to.global.u64 	%rd1, %rd4;
	mov.u32 	%r5, %tid.x;
	mov.u32 	%r6, %ctaid.x;
	mov.u32 	%r7, %ntid.x;
	mad.lo.s32 	%r8, %r6, %r7, %r5;
	div.s32 	%r1, %r8, %r4;
	mul.lo.s32 	%r9, %r1, %r4;
	sub.s32 	%r2, %r8, %r9;
	setp.ge.s32 	%p1, %r1, %r4;
	setp.lt.s32 	%p2, %r4, 0;
	or.pred  	%p3, %p2, %p1;
	@%p3 bra 	$L__BB0_5;
	cvta.to.global.u64 	%rd5, %rd3;
	mul.wide.s32 	%rd6, %r2, 4;
	add.s64 	%rd7, %rd5, %rd6;
	ld.global.u32 	%r3, [%rd7];
	setp.ne.s32 	%p4, %r3, 0;
	@%p4 bra 	$L__BB0_3;
	cvt.rn.f32.u32 	%f3, %r4;
	rcp.rn.f32 	%f4, %f3;
	mul.wide.s32 	%rd17, %r1, 43504;
	add.s64 	%rd18, %rd1, %rd17;
	add.s64 	%rd20, %rd18, %rd6;
	st.global.f32 	[%rd20], %f4;
	bra.uni 	$L__BB0_5;
$L__BB0_3:
	cvta.to.global.u64 	%rd8, %rd2;
	mul.wide.s32 	%rd9, %r2, 43504;
	add.s64 	%rd10, %rd8, %rd9;
	mul.wide.s32 	%rd11, %r1, 4;
	add.s64 	%rd12, %rd10, %rd11;
	ld.global.u32 	%r10, [%rd12];
	setp.ne.s32 	%p5, %r10, 1;
	@%p5 bra 	$L__BB0_5;
	cvt.rn.f32.s32 	%f1, %r3;
	rcp.rn.f32 	%f2, %f1;
	mul.wide.s32 	%rd13, %r1, 43504;
	add.s64 	%rd14, %rd1, %rd13;
	add.s64 	%rd16, %rd14, %rd6;
	st.global.f32 	[%rd16], %f2;
$L__BB0_5:
	ret;

}
	// .globl	_Z8pagerankPfS_PA10876_ffi
.visible .entry _Z8pagerankPfS_PA10876_ffi(
	.param .u64 .ptr .align 1 _Z8pagerankPfS_PA10876_ffi_param_0,
	.param .u64 .ptr .align 1 _Z8pagerankPfS_PA10876_ffi_param_1,
	.param .u64 .ptr .align 1 _Z8pagerankPfS_PA10876_ffi_param_2,
	.param .f32 _Z8pagerankPfS_PA10876_ffi_param_3,
	.param .u32 _Z8pagerankPfS_PA10876_ffi_param_4
)
{
	.reg .pred 	%p<11>;
	.reg .b32 	%r<27>;
	.reg .b32 	%f<118>;
	.reg .b64 	%rd<39>;

	ld.param.u64 	%rd16, [_Z8pagerankPfS_PA10876_ffi_param_0];
	ld.param.u64 	%rd17, [_Z8pagerankPfS_PA10876_ffi_param_1];
	ld.param.u64 	%rd18, [_Z8pagerankPfS_PA10876_ffi_param_2];
	ld.param.f32 	%f14, [_Z8pagerankPfS_PA10876_ffi_param_3];
	ld.param.u32 	%r17, [_Z8pagerankPfS_PA10876_ffi_param_4];
	cvta.to.global.u64 	%rd1, %rd18;
	cvta.to.global.u64 	%rd2, %rd17;
	mov.u32 	%r18, %tid.x;
	mov.u32 	%r19, %ctaid.x;
	mov.u32 	%r20, %ntid.x;
	mad.lo.s32 	%r1, %r19, %r20, %r18;
	setp.ge.s32 	%p1, %r1, %r17;
	@%p1 bra 	$L__BB1_15;
	setp.lt.s32 	%p2, %r17, 1;
	mov.f32 	%f117, 0f00000000;
	@%p2 bra 	$L__BB1_14;
	and.b32  	%r2, %r17, 15;
	setp.lt.u32 	%p3, %r17, 16;
	mov.f32 	%f117, 0f00000000;
	mov.b32 	%r24, 0;
	@%p3 bra 	$L__BB1_5;
	and.b32  	%r24, %r17, 2147483632;
	neg.s32 	%r22, %r24;
	add.s64 	%rd36, %rd2, 32;
	mul.wide.s32 	%rd19, %r1, 43504;
	add.s64 	%rd20, %rd19, %rd1;
	add.s64 	%rd35, %rd20, 32;
	mov.f32 	%f117, 0f00000000;
$L__BB1_4:
	.pragma "nounroll";
	ld.global.f32 	%f19, [%rd36+-32];
	ld.global.f32 	%f20, [%rd35+-32];
	fma.rn.f32 	%f21, %f19, %f20, %f117;
	ld.global.f32 	%f22, [%rd36+-28];
	ld.global.f32 	%f23, [%rd35+-28];
	fma.rn.f32 	%f24, %f22, %f23, %f21;
	ld.global.f32 	%f25, [%rd36+-24];
	ld.global.f32 	%f26, [%rd35+-24];
	fma.rn.f32 	%f27, %f25, %f26, %f24;
	ld.global.f32 	%f28, [%rd36+-20];
	ld.global.f32 	%f29, [%rd35+-20];
	fma.rn.f32 	%f30, %f28, %f29, %f27;
	ld.global.f32 	%f31, [%rd36+-16];
	ld.global.f32 	%f32, [%rd35+-16];
	fma.rn.f32 	%f33, %f31, %f32, %f30;
	ld.global.f32 	%f34, [%rd36+-12];
	ld.global.f32 	%f35, [%rd35+-12];
	fma.rn.f32 	%f36, %f34, %f35, %f33;
	ld.global.f32 	%f37, [%rd36+-8];
	ld.global.f32 	%f38, [%rd35+-8];
	fma.rn.f32 	%f39, %f37, %f38, %f36;
	ld.global.f32 	%f40, [%rd36+-4];
	ld.global.f32 	%f41, [%rd35+-4];
	fma.rn.f32 	%f42, %f40, %f41, %f39;
	ld.global.f32 	%f43, [%rd36];
	ld.global.f32 	%f44, [%rd35];
	fma.rn.f32 	%f45, %f43, %f44, %f42;
	ld.global.f32 	%f46, [%rd36+4];
	ld.global.f32 	%f47, [%rd35+4];
	fma.rn.f32 	%f48, %f46, %f47, %f45;
	ld.global.f32 	%f49, [%rd36+8];
	ld.global.f32 	%f50, [%rd35+8];
	fma.rn.f32 	%f51, %f49, %f50, %f48;
	ld.global.f32 	%f52, [%rd36+12];
	ld.global.f32 	%f53, [%rd35+12];
	fma.rn.f32 	%f54, %f52, %f53, %f51;
	ld.global.f32 	%f55, [%rd36+16];
	ld.global.f32 	%f56, [%rd35+16];
	fma.rn.f32 	%f57, %f55, %f56, %f54;
	ld.global.f32 	%f58, [%rd36+20];
	ld.global.f32 	%f59, [%rd35+20];
	fma.rn.f32 	%f60, %f58, %f59, %f57;
	ld.global.f32 	%f61, [%rd36+24];
	ld.global.f32 	%f62, [%rd35+24];
	fma.rn.f32 	%f63, %f61, %f62, %f60;
	ld.global.f32 	%f64, [%rd36+28];
	ld.global.f32 	%f65, [%rd35+28];
	fma.rn.f32 	%f117, %f64, %f65, %f63;
	add.s32 	%r22, %r22, 16;
	add.s64 	%rd36, %rd36, 64;
	add.s64 	%rd35, %rd35, 64;
	setp.ne.s32 	%p4, %r22, 0;
	@%p4 bra 	$L__BB1_4;
$L__BB1_5:
	setp.eq.s32 	%p5, %r2, 0;
	@%p5 bra 	$L__BB1_14;
	mul.wide.s32 	%rd21, %r1, 43504;
	add.s64 	%rd9, %rd1, %rd21;
	and.b32  	%r8, %r17, 7;
	setp.lt.u32 	%p6, %r2, 8;
	@%p6 bra 	$L__BB1_8;
	mul.wide.u32 	%rd22, %r24, 4;
	add.s64 	%rd23, %rd2, %rd22;
	ld.global.f32 	%f67, [%rd23];
	add.s64 	%rd24, %rd9, %rd22;
	ld.global.f32 	%f68, [%rd24];
	fma.rn.f32 	%f69, %f67, %f68, %f117;
	ld.global.f32 	%f70, [%rd23+4];
	ld.global.f32 	%f71, [%rd24+4];
	fma.rn.f32 	%f72, %f70, %f71, %f69;
	ld.global.f32 	%f73, [%rd23+8];
	ld.global.f32 	%f74, [%rd24+8];
	fma.rn.f32 	%f75, %f73, %f74, %f72;
	ld.global.f32 	%f76, [%rd23+12];
	ld.global.f32 	%f77, [%rd24+12];
	fma.rn.f32 	%f78, %f76, %f77, %f75;
	ld.global.f32 	%f79, [%rd23+16];
	ld.global.f32 	%f80, [%rd24+16];
	fma.rn.f32 	%f81, %f79, %f80, %f78;
	ld.global.f32 	%f82, [%rd23+20];
	ld.global.f32 	%f83, [%rd24+20];
	fma.rn.f32 	%f84, %f82, %f83, %f81;
	ld.global.f32 	%f85, [%rd23+24];
	ld.global.f32 	%f86, [%rd24+24];
	fma.rn.f32 	%f87, %f85, %f86, %f84;
	ld.global.f32 	%f88, [%rd23+28];
	ld.global.f32 	%f89, [%rd24+28];
	fma.rn.f32 	%f117, %f88, %f89, %f87;
	add.s32 	%r24, %r24, 8;
$L__BB1_8:
	setp.eq.s32 	%p7, %r8, 0;
	@%p7 bra 	$L__BB1_14;
	and.b32  	%r11, %r17, 3;
	setp.lt.u32 	%p8, %r8, 4;
	@%p8 bra 	$L__BB1_11;
	mul.wide.u32 	%rd25, %r24, 4;
	add.s64 	%rd26, %rd2, %rd25;
	ld.global.f32 	%f91, [%rd26];
	add.s64 	%rd27, %rd9, %rd25;
	ld.global.f32 	%f92, [%rd27];
	fma.rn.f32 	%f93, %f91, %f92, %f117;
	ld.global.f32 	%f94, [%rd26+4];
	ld.global.f32 	%f95, [%rd27+4];
	fma.rn.f32 	%f96, %f94, %f95, %f93;
	ld.global.f32 	%f97, [%rd26+8];
	ld.global.f32 	%f98, [%rd27+8];
	fma.rn.f32 	%f99, %f97, %f98, %f96;
	ld.global.f32 	%f100, [%rd26+12];
	ld.global.f32 	%f101, [%rd27+12];
	fma.rn.f32 	%f117, %f100, %f101, %f99;
	add.s32 	%r24, %r24, 4;
$L__BB1_11:
	setp.eq.s32 	%p9, %r11, 0;
	@%p9 bra 	$L__BB1_14;
	mul.wide.u32 	%rd29, %r24, 4;
	add.s64 	%rd30, %rd21, %rd29;
	add.s64 	%rd38, %rd1, %rd30;
	add.s64 	%rd37, %rd2, %rd29;
	neg.s32 	%r26, %r11;
$L__BB1_13:
	.pragma "nounroll";
	ld.global.f32 	%f102, [%rd37];
	ld.global.f32 	%f103, [%rd38];
	fma.rn.f32 	%f117, %f102, %f103, %f117;
	add.s64 	%rd38, %rd38, 4;
	add.s64 	%rd37, %rd37, 4;
	add.s32 	%r26, %r26, 1;
	setp.ne.s32 	%p10, %r26, 0;
	@%p10 bra 	$L__BB1_13;
$L__BB1_14:
	mul.wide.s32 	%rd31, %r1, 4;
	add.s64 	%rd32, %rd2, %rd31;
	ld.global.f32 	%f104, [%rd32];
	mul.f32 	%f105, %f14, %f104;
	mov.f32 	%f106, 0f3F800000;
	sub.f32 	%f107, %f106, %f14;
	fma.rn.f32 	%f108, %f107, %f117, %f105;
	cvta.to.global.u64 	%rd33, %rd16;
	add.s64 	%rd34, %rd33, %rd31;
	st.global.f32 	[%rd34], %f108;
$L__BB1_15:
	ret;

}


// ===== COMPILED SASS (sm_100) =====

	.target	sm_100

	.elftype	@"ET_EXEC"


//--------------------- .note.nv.tkinfo           --------------------------
	.section	.note.nv.tkinfo,"",@"SHT_NOTE"
	.sectionflags	@"SHF_NOTE_NV_TKINFO"
	.tkinfo
        /*0018*/ 	.word	0x00000002
        /*0030*/ 	.string	""
        /*0030*/ 	.string	"ptxas"
        /*0030*/ 	.string	"Cuda compilation tools, release 13.0, V13.0.88"
        /*0030*/ 	.string	"Build cuda_13.0.r13.0/compiler.36424714_0"
        /*0030*/ 	.string	"-arch sm_100 -m 64 "



//--------------------- .note.nv.cuinfo           --------------------------
	.section	.note.nv.cuinfo,"",@"SHT_NOTE"
	.sectionflags	@"SHF_NOTE_NV_CUINFO"
        /*0018*/ 	.short	0x0002
        /*001a*/ 	.short	0x0064
        /*001c*/ 	.short	0x0082
	.zero		2


//--------------------- .nv.info                  --------------------------
	.section	.nv.info,"",@"SHT_CUDA_INFO"
	.align	4


	//----- nvinfo : EIATTR_REGCOUNT
	.align		4
        /*0000*/ 	.byte	0x04, 0x2f
        /*0002*/ 	.short	(.L_1 - .L_0)
	.align		4
.L_0:
        /*0004*/ 	.word	index@(_Z14update_entriesPA10876_fPA10876_iPii)
        /*0008*/ 	.word	0x0000000e


	//----- nvinfo : EIATTR_FRAME_SIZE
	.align		4
.L_1:
        /*000c*/ 	.byte	0x04, 0x11
        /*000e*/ 	.short	(.L_3 - .L_2)
	.align		4
.L_2:
        /*0010*/ 	.word	index@($__internal_0_$__cuda_sm20_rcp_rn_f32_slowpath)
        /*0014*/ 	.word	0x00000000


	//----- nvinfo : EIATTR_FRAME_SIZE
	.align		4
.L_3:
        /*0018*/ 	.byte	0x04, 0x11
        /*001a*/ 	.short	(.L_5 - .L_4)
	.align		4
.L_4:
        /*001c*/ 	.word	index@(_Z14update_entriesPA10876_fPA10876_iPii)
        /*0020*/ 	.word	0x00000000


	//----- nvinfo : EIATTR_REGCOUNT
	.align		4
.L_5:
        /*0024*/ 	.byte	0x04, 0x2f
        /*0026*/ 	.short	(.L_7 - .L_6)
	.align		4
.L_6:
        /*0028*/ 	.word	index@(_Z8pagerankPfS_PA10876_ffi)
        /*002c*/ 	.word	0x0000001d


	//----- nvinfo : EIATTR_FRAME_SIZE
	.align		4
.L_7:
        /*0030*/ 	.byte	0x04, 0x11
        /*0032*/ 	.short	(.L_9 - .L_8)
	.align		4
.L_8:
        /*0034*/ 	.word	index@(_Z8pagerankPfS_PA10876_ffi)
        /*0038*/ 	.word	0x00000000


	//----- nvinfo : EIATTR_MIN_STACK_SIZE
	.align		4
.L_9:
        /*003c*/ 	.byte	0x04, 0x12
        /*003e*/ 	.short	(.L_11 - .L_10)
	.align		4
.L_10:
        /*0040*/ 	.word	index@(_Z8pagerankPfS_PA10876_ffi)
        /*0044*/ 	.word	0x00000000


	//----- nvinfo : EIATTR_MIN_STACK_SIZE
	.align		4
.L_11:
        /*0048*/ 	.byte	0x04, 0x12
        /*004a*/ 	.short	(.L_13 - .L_12)
	.align		4
.L_12:
        /*004c*/ 	.word	index@(_Z14update_entriesPA10876_fPA10876_iPii)
        /*0050*/ 	.word	0x00000000
.L_13:


//--------------------- .nv.compat                --------------------------
	.section	.nv.compat,"",@"SHT_CUDA_COMPAT_INFO"
	.align	4
        /*0000*/ 	.byte	0x02, 0x09, 0x00, 0x00, 0x02, 0x02, 0x01, 0x00, 0x02, 0x05, 0x05, 0x00, 0x03, 0x07, 0x01, 0x01
        /*0010*/ 	.byte	0x02, 0x03, 0x00, 0x00, 0x02, 0x06, 0x01, 0x00, 0x04, 0x0b, 0x08, 0x00, 0x09, 0x00, 0x00, 0x00
        /*0020*/ 	.byte	0x00, 0x00, 0x00, 0x00


//--------------------- .nv.info._Z8pagerankPfS_PA10876_ffi --------------------------
	.section	.nv.info._Z8pagerankPfS_PA10876_ffi,"",@"SHT_CUDA_INFO"
	.sectionflags	@""
	.align	4


	//----- nvinfo : EIATTR_CUDA_API_VERSION
	.align		4
        /*0000*/ 	.byte	0x04, 0x37
        /*0002*/ 	.short	(.L_15 - .L_14)
.L_14:
        /*0004*/ 	.word	0x00000082


	//----- nvinfo : EIATTR_KPARAM_INFO
	.align		4
.L_15:
        /*0008*/ 	.byte	0x04, 0x17
        /*000a*/ 	.short	(.L_17 - .L_16)
.L_16:
        /*000c*/ 	.word	0x00000000
        /*0010*/ 	.short	0x0004
        /*0012*/ 	.short	0x001c
        /*0014*/ 	.byte	0x00, 0xf0, 0x11, 0x00


	//----- nvinfo : EIATTR_KPARAM_INFO
	.align		4
.L_17:
        /*0018*/ 	.byte	0x04, 0x17
        /*001a*/ 	.short	(.L_19 - .L_18)
.L_18:
        /*001c*/ 	.word	0x00000000
        /*0020*/ 	.short	0x0003
        /*0022*/ 	.short	0x0018
        /*0024*/ 	.byte	0x00, 0xf0, 0x11, 0x00


	//----- nvinfo : EIATTR_KPARAM_INFO
	.align		4
.L_19:
        /*0028*/ 	.byte	0x04, 0x17
        /*002a*/ 	.short	(.L_21 - .L_20)
.L_20:
        /*002c*/ 	.word	0x00000000
        /*0030*/ 	.short	0x0002
        /*0032*/ 	.short	0x0010
        /*0034*/ 	.byte	0x00, 0xf5, 0x21, 0x00


	//----- nvinfo : EIATTR_KPARAM_INFO
	.align		4
.L_21:
        /*0038*/ 	.byte	0x04, 0x17
        /*003a*/ 	.short	(.L_23 - .L_22)
.L_22:
        /*003c*/ 	.word	0x00000000
        /*0040*/ 	.short	0x0001
        /*0042*/ 	.short	0x0008
        /*0044*/ 	.byte	0x00, 0xf5, 0x21, 0x00


	//----- nvinfo : EIATTR_KPARAM_INFO
	.align		4
.L_23:
        /*0048*/ 	.byte	0x04, 0x17
        /*004a*/ 	.short	(.L_25 - .L_24)
.L_24:
        /*004c*/ 	.word	0x00000000
        /*0050*/ 	.short	0x0000
        /*0052*/ 	.short	0x0000
        /*0054*/ 	.byte	0x00, 0xf5, 0x21, 0x00


	//----- nvinfo : EIATTR_SPARSE_MMA_MASK
	.align		4
.L_25:
        /*0058*/ 	.byte	0x03, 0x50
        /*005a*/ 	.short	0x0000


	//----- nvinfo : EIATTR_MAXREG_COUNT
	.align		4
        /*005c*/ 	.byte	0x03, 0x1b
        /*005e*/ 	.short	0x00ff


	//----- nvinfo : EIATTR_MERCURY_ISA_VERSION
	.align		4
        /*0060*/ 	.byte	0x03, 0x5f
        /*0062*/ 	.short	0x0101


	//----- nvinfo : EIATTR_VRC_CTA_INIT_COUNT
	.align		4
        /*0064*/ 	.byte	0x02, 0x4a
	.zero		1
	.zero		1


	//----- nvinfo : EIATTR_EXIT_INSTR_OFFSETS
	.align		4
        /*0068*/ 	.byte	0x04, 0x1c
        /*006a*/ 	.short	(.L_27 - .L_26)


	//   ....[0]....
.L_26:
        /*006c*/ 	.word	0x00000070


	//   ....[1]....
        /*0070*/ 	.word	0x00000b00


	//----- nvinfo : EIATTR_CBANK_PARAM_SIZE
	.align		4
.L_27:
        /*0074*/ 	.byte	0x03, 0x19
        /*0076*/ 	.short	0x0020


	//----- nvinfo : EIATTR_PARAM_CBANK
	.align		4
        /*0078*/ 	.byte	0x04, 0x0a
        /*007a*/ 	.short	(.L_29 - .L_28)
	.align		4
.L_28:
        /*007c*/ 	.word	index@(.nv.constant0._Z8pagerankPfS_PA10876_ffi)
        /*0080*/ 	.short	0x0380
        /*0082*/ 	.short	0x0020


	//----- nvinfo : EIATTR_SW_WAR
	.align		4
.L_29:
        /*0084*/ 	.byte	0x04, 0x36
        /*0086*/ 	.short	(.L_31 - .L_30)
.L_30:
        /*0088*/ 	.word	0x00000008
.L_31:


//--------------------- .nv.info._Z14update_entriesPA10876_fPA10876_iPii --------------------------
	.section	.nv.info._Z14update_entriesPA10876_fPA10876_iPii,"",@"SHT_CUDA_INFO"
	.sectionflags	@""
	.align	4


	//----- nvinfo : EIATTR_CUDA_API_VERSION
	.align		4
        /*0000*/ 	.byte	0x04, 0x37
        /*0002*/ 	.short	(.L_33 - .L_32)
.L_32:
        /*0004*/ 	.word	0x00000082


	//----- nvinfo : EIATTR_KPARAM_INFO
	.align		4
.L_33:
        /*0008*/ 	.byte	0x04, 0x17
        /*000a*/ 	.short	(.L_35 - .L_34)
.L_34:
        /*000c*/ 	.word	0x00000000
        /*0010*/ 	.short	0x0003
        /*0012*/ 	.short	0x0018
        /*0014*/ 	.byte	0x00, 0xf0, 0x11, 0x00


	//----- nvinfo : EIATTR_KPARAM_INFO
	.align		4
.L_35:
        /*0018*/ 	.byte	0x04, 0x17
        /*001a*/ 	.short	(.L_37 - .L_36)
.L_36:
        /*001c*/ 	.word	0x00000000
        /*0020*/ 	.short	0x0002
        /*0022*/ 	.short	0x0010
        /*0024*/ 	.byte	0x00, 0xf5, 0x21, 0x00


	//----- nvinfo : EIATTR_KPARAM_INFO
	.align		4
.L_37:
        /*0028*/ 	.byte	0x04, 0x17
        /*002a*/ 	.short	(.L_39 - .L_38)
.L_38:
        /*002c*/ 	.word	0x00000000
        /*0030*/ 	.short	0x0001
        /*0032*/ 	.short	0x0008
        /*0034*/ 	.byte	0x00, 0xf5, 0x21, 0x00


	//----- nvinfo : EIATTR_KPARAM_INFO
	.align		4
.L_39:
        /*0038*/ 	.byte	0x04, 0x17
        /*003a*/ 	.short	(.L_41 - .L_40)
.L_40:
        /*003c*/ 	.word	0x00000000
        /*0040*/ 	.short	0x0000
        /*0042*/ 	.short	0x0000
        /*0044*/ 	.byte	0x00, 0xf5, 0x21, 0x00


	//----- nvinfo : EIATTR_SPARSE_MMA_MASK
	.align		4
.L_41:
        /*0048*/ 	.byte	0x03, 0x50
        /*004a*/ 	.short	0x0000


	//----- nvinfo : EIATTR_MAXREG_COUNT
	.align		4
        /*004c*/ 	.byte	0x03, 0x1b
        /*004e*/ 	.short	0x00ff


	//----- nvinfo : EIATTR_MERCURY_ISA_VERSION
	.align		4
        /*0050*/ 	.byte	0x03, 0x5f
        /*0052*/ 	.short	0x0101


	//----- nvinfo : EIATTR_VRC_CTA_INIT_COUNT
	.align		4
        /*0054*/ 	.byte	0x02, 0x4a
	.zero		1
	.zero		1


	//----- nvinfo : EIATTR_EXIT_INSTR_OFFSETS
	.align		4
        /*0058*/ 	.byte	0x04, 0x1c
        /*005a*/ 	.short	(.L_43 - .L_42)


	//   ....[0]....
.L_42:
        /*005c*/ 	.word	0x000001f0


	//   ....[1]....
        /*0060*/ 	.word	0x00000390


	//   ....[2]....
        /*0064*/ 	.word	0x000003f0


	//   ....[3]....
        /*0068*/ 	.word	0x00000520


	//----- nvinfo : EIATTR_CRS_STACK_SIZE
	.align		4
.L_43:
        /*006c*/ 	.byte	0x04, 0x1e
        /*006e*/ 	.short	(.L_45 - .L_44)
.L_44:
        /*0070*/ 	.word	0x00000000


	//----- nvinfo : EIATTR_CBANK_PARAM_SIZE
	.align		4
.L_45:
        /*0074*/ 	.byte	0x03, 0x19
        /*0076*/ 	.short	0x001c


	//----- nvinfo : EIATTR_PARAM_CBANK
	.align		4
        /*0078*/ 	.byte	0x04, 0x0a
        /*007a*/ 	.short	(.L_47 - .L_46)
	.align		4
.L_46:
        /*007c*/ 	.word	index@(.nv.constant0._Z14update_entriesPA10876_fPA10876_iPii)
        /*0080*/ 	.short	0x0380
        /*0082*/ 	.short	0x001c


	//----- nvinfo : EIATTR_SW_WAR
	.align		4
.L_47:
        /*0084*/ 	.byte	0x04, 0x36
        /*0086*/ 	.short	(.L_49 - .L_48)
.L_48:
        /*0088*/ 	.word	0x00000008
.L_49:


//--------------------- .nv.callgraph             --------------------------
	.section	.nv.callgraph,"",@"SHT_CUDA_CALLGRAPH"
	.align	4
	.sectionentsize	8
	.align		4
        /*0000*/ 	.word	0x00000000
	.align		4
        /*0004*/ 	.word	0xffffffff
	.align		4
        /*0008*/ 	.word	0x00000000
	.align		4
        /*000c*/ 	.word	0xfffffffe
	.align		4
        /*0010*/ 	.word	0x00000000
	.align		4
        /*0014*/ 	.word	0xfffffffd
	.align		4
        /*0018*/ 	.word	0x00000000
	.align		4
        /*001c*/ 	.word	0xfffffffc


//--------------------- .text._Z8pagerankPfS_PA10876_ffi --------------------------
	.section	.text._Z8pagerankPfS_PA10876_ffi,"ax",@progbits
	.align	128
        .global         _Z8pagerankPfS_PA10876_ffi
        .type           _Z8pagerankPfS_PA10876_ffi,@function
        .size           _Z8pagerankPfS_PA10876_ffi,(.L_x_19 - _Z8pagerankPfS_PA10876_ffi)
        .other          _Z8pagerankPfS_PA10876_ffi,@"STO_CUDA_ENTRY STV_DEFAULT"
_Z8pagerankPfS_PA10876_ffi:
.text._Z8pagerankPfS_PA10876_ffi:
[----:B------:R-:W-:Y:S01]  /*0000*/  LDC R1, c[0x0][0x37c] ;  /* 0x0000df00ff017b82 */ /* 0x000fe20000000800 */
[----:B------:R-:W0:Y:S07]  /*0010*/  S2R R0, SR_TID.X ;  /* 0x0000000000007919 */ /* 0x000e2e0000002100 */
[----:B------:R-:W0:Y:S01]  /*0020*/  S2UR UR4, SR_CTAID.X ;  /* 0x00000000000479c3 */ /* 0x000e220000002500 */
[----:B------:R-:W1:Y:S07]  /*0030*/  LDCU UR9, c[0x0][0x39c] ;  /* 0x00007380ff0977ac */ /* 0x000e6e0008000800 */
[----:B------:R-:W0:Y:S02]  /*0040*/  LDC R3, c[0x0][0x360] ;  /* 0x0000d800ff037b82 */ /* 0x000e240000000800 */
[----:B0-----:R-:W-:-:S05]  /*0050*/  IMAD R0, R3, UR4, R0 ;  /* 0x0000000403007c24 */ /* 0x001fca000f8e0200 */
[----:B-1----:R-:W-:-:S13]  /*0060*/  ISETP.GE.AND P0, PT, R0, UR9, PT ;  /* 0x0000000900007c0c */ /* 0x002fda000bf06270 */
[----:B------:R-:W-:Y:S05]  /*0070*/  @P0 EXIT ;  /* 0x000000000000094d */ /* 0x000fea0003800000 */
[----:B------:R-:W-:Y:S01]  /*0080*/  UISETP.GE.AND UP0, UPT, UR9, 0x1, UPT ;  /* 0x000000010900788c */ /* 0x000fe2000bf06270 */
[----:B------:R-:W-:Y:S01]  /*0090*/  HFMA2 R15, -RZ, RZ, 0, 0 ;  /* 0x00000000ff0f7431 */ /* 0x000fe200000001ff */
[----:B------:R-:W0:Y:S07]  /*00a0*/  LDCU.64 UR10, c[0x0][0x358] ;  /* 0x00006b00ff0a77ac */ /* 0x000e2e0008000a00 */
[----:B------:R-:W-:Y:S05]  /*00b0*/  BRA.U !UP0, `(.L_x_0) ;  /* 0x0000000908687547 */ /* 0x000fea000b800000 */
[----:B------:R-:W-:Y:S01]  /*00c0*/  UISETP.GE.U32.AND UP1, UPT, UR9, 0x10, UPT ;  /* 0x000000100900788c */ /* 0x000fe2000bf26070 */
[----:B------:R-:W-:Y:S01]  /*00d0*/  MOV R15, RZ ;  /* 0x000000ff000f7202 */ /* 0x000fe20000000f00 */
[----:B------:R-:W-:Y:S01]  /*00e0*/  ULOP3.LUT UR6, UR9, 0xf, URZ, 0xc0, !UPT ;  /* 0x0000000f09067892 */ /* 0x000fe2000f8ec0ff */
[----:B------:R-:W-:-:S03]  /*00f0*/  MOV R6, RZ ;  /* 0x000000ff00067202 */ /* 0x000fc60000000f00 */
[----:B------:R-:W-:-:S03]  /*0100*/  UISETP.NE.AND UP0, UPT, UR6, URZ, UPT ;  /* 0x000000ff0600728c */ /* 0x000fc6000bf05270 */
[----:B------:R-:W-:Y:S08]  /*0110*/  BRA.U !UP1, `(.L_x_1) ;  /* 0x0000000509107547 */ /* 0x000ff0000b800000 */
[----:B------:R-:W1:Y:S01]  /*0120*/  LDC.64 R2, c[0x0][0x390] ;  /* 0x0000e400ff027b82 */ /* 0x000e620000000a00 */
[----:B------:R-:W2:Y:S01]  /*0130*/  LDCU.64 UR4, c[0x0][0x388] ;  /* 0x00007100ff0477ac */ /* 0x000ea20008000a00 */
[----:B------:R-:W-:Y:S01]  /*0140*/  MOV R15, RZ ;  /* 0x000000ff000f7202 */ /* 0x000fe20000000f00 */
[----:B------:R-:W-:-:S04]  /*0150*/  ULOP3.LUT UR7, UR9, 0x7ffffff0, URZ, 0xc0, !UPT ;  /* 0x7ffffff009077892 */ /* 0x000fc8000f8ec0ff */
[----:B------:R-:W-:Y:S02]  /*0160*/  UIADD3 UR8, UPT, UPT, -UR7, URZ, URZ ;  /* 0x000000ff07087290 */ /* 0x000fe4000fffe1ff */
[----:B------:R-:W-:Y:S01]  /*0170*/  MOV R6, UR7 ;  /* 0x0000000700067c02 */ /* 0x000fe20008000f00 */
[----:B--2---:R-:W-:-:S04]  /*0180*/  UIADD3 UR4, UP1, UPT, UR4, 0x20, URZ ;  /* 0x0000002004047890 */ /* 0x004fc8000ff3e0ff */
[----:B------:R-:W-:Y:S01]  /*0190*/  UIADD3.X UR5, UPT, UPT, URZ, UR5, URZ, UP1, !UPT ;  /* 0x00000005ff057290 */ /* 0x000fe20008ffe4ff */
[----:B-1----:R-:W-:Y:S01]  /*01a0*/  IMAD.WIDE R2, R0, 0xa9f0, R2 ;  /* 0x0000a9f000027825 */ /* 0x002fe200078e0202 */
[----:B------:R-:W-:Y:S02]  /*01b0*/  MOV R4, UR4 ;  /* 0x0000000400047c02 */ /* 0x000fe40008000f00 */
[----:B------:R-:W-:Y:S02]  /*01c0*/  IADD3 R2, P0, PT, R2, 0x20, RZ ;  /* 0x0000002002027810 */ /* 0x000fe40007f1e0ff */
[----:B------:R-:W-:Y:S02]  /*01d0*/  MOV R5, UR5 ;  /* 0x0000000500057c02 */ /* 0x000fe40008000f00 */
[----:B------:R-:W-:-:S09]  /*01e0*/  IADD3.X R3, PT, PT, RZ, R3, RZ, P0, !PT ;  /* 0x00000003ff037210 */ /* 0x000fd200007fe4ff */
.L_x_2:
[----:B0-----:R-:W2:Y:S04]  /*01f0*/  LDG.E R16, desc[UR10][R4.64+-0x20] ;  /* 0xffffe00a04107981 */ /* 0x001ea8000c1e1900 */
[----:B------:R-:W2:Y:S04]  /*0200*/  LDG.E R17, desc[UR10][R2.64+-0x20] ;  /* 0xffffe00a02117981 */ /* 0x000ea8000c1e1900 */
[----:B------:R-:W3:Y:S04]  /*0210*/  LDG.E R25, desc[UR10][R4.64+-0x1c] ;  /* 0xffffe40a04197981 */ /* 0x000ee8000c1e1900 */
[----:B------:R-:W3:Y:S04]  /*0220*/  LDG.E R26, desc[UR10][R2.64+-0x1c] ;  /* 0xffffe40a021a7981 */ /* 0x000ee8000c1e1900 */
[----:B------:R-:W4:Y:S04]  /*0230*/  LDG.E R19, desc[UR10][R4.64+-0x18] ;  /* 0xffffe80a04137981 */ /* 0x000f28000c1e1900 */
[----:B------:R-:W4:Y:S04]  /*0240*/  LDG.E R20, desc[UR10][R2.64+-0x18] ;  /* 0xffffe80a02147981 */ /* 0x000f28000c1e1900 */
[----:B------:R-:W5:Y:S04]  /*0250*/  LDG.E R22, desc[UR10][R4.64+-0x14] ;  /* 0xffffec0a04167981 */ /* 0x000f68000c1e1900 */
        /* <DEDUP_REMOVED lines=11> */
[----:B------:R-:W5:Y:S01]  /*0310*/  LDG.E R18, desc[UR10][R2.64+0x4] ;  /* 0x0000040a02127981 */ /* 0x000f62000c1e1900 */
[----:B--2---:R-:W-:-:S03]  /*0320*/  FFMA R16, R16, R17, R15 ;  /* 0x0000001110107223 */ /* 0x004fc6000000000f */
[----:B------:R-:W2:Y:S04]  /*0330*/  LDG.E R17, desc[UR10][R4.64+0x4] ;  /* 0x0000040a04117981 */ /* 0x000ea8000c1e1900 */
[----:B------:R-:W2:Y:S01]  /*0340*/  LDG.E R15, desc[UR10][R4.64+0x8] ;  /* 0x0000080a040f7981 */ /* 0x000ea2000c1e1900 */
[----:B---3--:R-:W-:-:S03]  /*0350*/  FFMA R26, R25, R26, R16 ;  /* 0x0000001a191a7223 */ /* 0x008fc60000000010 */
[----:B------:R-:W3:Y:S01]  /*0360*/  LDG.E R16, desc[UR10][R2.64+0x8] ;  /* 0x0000080a02107981 */ /* 0x000ee2000c1e1900 */
[----:B----4-:R-:W-:-:S03]  /*0370*/  FFMA R25, R19, R20, R26 ;  /* 0x0000001413197223 */ /* 0x010fc6000000001a */
[----:B------:R-:W4:Y:S04]  /*0380*/  LDG.E R19, desc[UR10][R4.64+0xc] ;  /* 0x00000c0a04137981 */ /* 0x000f28000c1e1900 */
[----:B------:R-:W4:Y:S01]  /*0390*/  LDG.E R20, desc[UR10][R2.64+0xc] ;  /* 0x00000c0a02147981 */ /* 0x000f22000c1e1900 */
[----:B-----5:R-:W-:-:S03]  /*03a0*/  FFMA R26, R22, R21, R25 ;  /* 0x00000015161a7223 */ /* 0x020fc60000000019 */
[----:B------:R-:W5:Y:S04]  /*03b0*/  LDG.E R21, desc[UR10][R4.64+0x10] ;  /* 0x0000100a04157981 */ /* 0x000f68000c1e1900 */
[----:B------:R-:W5:Y:S01]  /*03c0*/  LDG.E R22, desc[UR10][R2.64+0x10] ;  /* 0x0000100a02167981 */ /* 0x000f62000c1e1900 */
[----:B------:R-:W-:-:S03]  /*03d0*/  FFMA R26, R23, R24, R26 ;  /* 0x00000018171a7223 */ /* 0x000fc6000000001a */
[----:B------:R-:W5:Y:S04]  /*03e0*/  LDG.E R23, desc[UR10][R4.64+0x14] ;  /* 0x0000140a04177981 */ /* 0x000f68000c1e1900 */
[----:B------:R-:W5:Y:S01]  /*03f0*/  LDG.E R24, desc[UR10][R2.64+0x14] ;  /* 0x0000140a02187981 */ /* 0x000f62000c1e1900 */
[----:B------:R-:W-:-:S03]  /*0400*/  FFMA R25, R13, R14, R26 ;  /* 0x0000000e0d197223 */ /* 0x000fc6000000001a */
[----:B------:R-:W5:Y:S04]  /*0410*/  LDG.E R13, desc[UR10][R4.64+0x18] ;  /* 0x0000180a040d7981 */ /* 0x000f68000c1e1900 */
[----:B------:R-:W5:Y:S01]  /*0420*/  LDG.E R14, desc[UR10][R2.64+0x18] ;  /* 0x0000180a020e7981 */ /* 0x000f62000c1e1900 */
[----:B------:R-:W-:-:S03]  /*0430*/  FFMA R25, R8, R7, R25 ;  /* 0x0000000708197223 */ /* 0x000fc60000000019 */
[----:B------:R0:W5:Y:S04]  /*0440*/  LDG.E R7, desc[UR10][R4.64+0x1c] ;  /* 0x00001c0a04077981 */ /* 0x000168000c1e1900 */
[----:B------:R1:W5:Y:S01]  /*0450*/  LDG.E R8, desc[UR10][R2.64+0x1c] ;  /* 0x00001c0a02087981 */ /* 0x000362000c1e1900 */
[----:B------:R-:W-:-:S04]  /*0460*/  FFMA R10, R10, R9, R25 ;  /* 0x000000090a0a7223 */ /* 0x000fc80000000019 */
[----:B------:R-:W-:Y:S01]  /*0470*/  FFMA R10, R11, R12, R10 ;  /* 0x0000000c0b0a7223 */ /* 0x000fe2000000000a */
[----:B------:R-:W-:-:S04]  /*0480*/  UIADD3 UR8, UPT, UPT, UR8, 0x10, URZ ;  /* 0x0000001008087890 */ /* 0x000fc8000fffe0ff */
[----:B------:R-:W-:Y:S01]  /*0490*/  UISETP.NE.AND UP1, UPT, UR8, URZ, UPT ;  /* 0x000000ff0800728c */ /* 0x000fe2000bf25270 */
[----:B0-----:R-:W-:Y:S02]  /*04a0*/  IADD3 R4, P0, PT, R4, 0x40, RZ ;  /* 0x0000004004047810 */ /* 0x001fe40007f1e0ff */
[----:B-1----:R-:W-:Y:S02]  /*04b0*/  IADD3 R2, P1, PT, R2, 0x40, RZ ;  /* 0x0000004002027810 */ /* 0x002fe40007f3e0ff */
[----:B------:R-:W-:Y:S02]  /*04c0*/  IADD3.X R5, PT, PT, RZ, R5, RZ, P0, !PT ;  /* 0x00000005ff057210 */ /* 0x000fe400007fe4ff */
[----:B------:R-:W-:Y:S01]  /*04d0*/  IADD3.X R3, PT, PT, RZ, R3, RZ, P1, !PT ;  /* 0x00000003ff037210 */ /* 0x000fe20000ffe4ff */
[----:B--2---:R-:W-:-:S04]  /*04e0*/  FFMA R10, R17, R18, R10 ;  /* 0x00000012110a7223 */ /* 0x004fc8000000000a */
[----:B---3--:R-:W-:-:S04]  /*04f0*/  FFMA R10, R15, R16, R10 ;  /* 0x000000100f0a7223 */ /* 0x008fc8000000000a */
[----:B----4-:R-:W-:-:S04]  /*0500*/  FFMA R10, R19, R20, R10 ;  /* 0x00000014130a7223 */ /* 0x010fc8000000000a */
[----:B-----5:R-:W-:-:S04]  /*0510*/  FFMA R10, R21, R22, R10 ;  /* 0x00000016150a7223 */ /* 0x020fc8000000000a */
[----:B------:R-:W-:-:S04]  /*0520*/  FFMA R10, R23, R24, R10 ;  /* 0x00000018170a7223 */ /* 0x000fc8000000000a */
[----:B------:R-:W-:-:S04]  /*0530*/  FFMA R10, R13, R14, R10 ;  /* 0x0000000e0d0a7223 */ /* 0x000fc8000000000a */
[----:B------:R-:W-:Y:S01]  /*0540*/  FFMA R15, R7, R8, R10 ;  /* 0x00000008070f7223 */ /* 0x000fe2000000000a */
[----:B------:R-:W-:Y:S06]  /*0550*/  BRA.U UP1, `(.L_x_2) ;  /* 0xfffffffd01247547 */ /* 0x000fec000b83ffff */
.L_x_1:
[----:B------:R-:W-:Y:S05]  /*0560*/  BRA.U !UP0, `(.L_x_0) ;  /* 0x00000005083c7547 */ /* 0x000fea000b800000 */
[----:B------:R-:W1:Y:S01]  /*0570*/  LDC.64 R2, c[0x0][0x390] ;  /* 0x0000e400ff027b82 */ /* 0x000e620000000a00 */
[----:B------:R-:W-:Y:S02]  /*0580*/  UISETP.GE.U32.AND UP0, UPT, UR6, 0x8, UPT ;  /* 0x000000080600788c */ /* 0x000fe4000bf06070 */
[----:B------:R-:W-:-:S04]  /*0590*/  ULOP3.LUT UR5, UR9, 0x7, URZ, 0xc0, !UPT ;  /* 0x0000000709057892 */ /* 0x000fc8000f8ec0ff */
[----:B------:R-:W-:Y:S01]  /*05a0*/  UISETP.NE.AND UP1, UPT, UR5, URZ, UPT ;  /* 0x000000ff0500728c */ /* 0x000fe2000bf25270 */
[----:B-1----:R-:W-:Y:S02]  /*05b0*/  IMAD.WIDE R2, R0, 0xa9f0, R2 ;  /* 0x0000a9f000027825 */ /* 0x002fe400078e0202 */
[----:B------:R-:W-:Y:S08]  /*05c0*/  BRA.U !UP0, `(.L_x_3) ;  /* 0x0000000108707547 */ /* 0x000ff0000b800000 */
[----:B------:R-:W1:Y:S01]  /*05d0*/  LDC.64 R4, c[0x0][0x388] ;  /* 0x0000e200ff047b82 */ /* 0x000e620000000a00 */
[----:B------:R-:W-:-:S05]  /*05e0*/  IMAD.WIDE.U32 R8, R6, 0x4, R2 ;  /* 0x0000000406087825 */ /* 0x000fca00078e0002 */
[----:B0-----:R-:W2:Y:S04]  /*05f0*/  LDG.E R16, desc[UR10][R8.64] ;  /* 0x0000000a08107981 */ /* 0x001ea8000c1e1900 */
[----:B------:R-:W3:Y:S04]  /*0600*/  LDG.E R18, desc[UR10][R8.64+0x4] ;  /* 0x0000040a08127981 */ /* 0x000ee8000c1e1900 */
[----:B------:R-:W4:Y:S04]  /*0610*/  LDG.E R20, desc[UR10][R8.64+0x8] ;  /* 0x0000080a08147981 */ /* 0x000f28000c1e1900 */
[----:B------:R-:W5:Y:S04]  /*0620*/  LDG.E R22, desc[UR10][R8.64+0xc] ;  /* 0x00000c0a08167981 */ /* 0x000f68000c1e1900 */
[----:B------:R-:W5:Y:S01]  /*0630*/  LDG.E R24, desc[UR10][R8.64+0x10] ;  /* 0x0000100a08187981 */ /* 0x000f62000c1e1900 */
[----:B-1----:R-:W-:-:S03]  /*0640*/  IMAD.WIDE.U32 R4, R6, 0x4, R4 ;  /* 0x0000000406047825 */ /* 0x002fc600078e0004 */
[----:B------:R-:W5:Y:S04]  /*0650*/  LDG.E R13, desc[UR10][R8.64+0x14] ;  /* 0x0000140a080d7981 */ /* 0x000f68000c1e1900 */
[----:B------:R-:W2:Y:S04]  /*0660*/  LDG.E R14, desc[UR10][R4.64] ;  /* 0x0000000a040e7981 */ /* 0x000ea8000c1e1900 */
[----:B------:R-:W3:Y:S04]  /*0670*/  LDG.E R17, desc[UR10][R4.64+0x4] ;  /* 0x0000040a04117981 */ /* 0x000ee8000c1e1900 */
[----:B------:R-:W4:Y:S04]  /*0680*/  LDG.E R19, desc[UR10][R4.64+0x8] ;  /* 0x0000080a04137981 */ /* 0x000f28000c1e1900 */
[----:B------:R-:W5:Y:S04]  /*0690*/  LDG.E R21, desc[UR10][R4.64+0xc] ;  /* 0x00000c0a04157981 */ /* 0x000f68000c1e1900 */
[----:B------:R-:W5:Y:S04]  /*06a0*/  LDG.E R23, desc[UR10][R4.64+0x10] ;  /* 0x0000100a04177981 */ /* 0x000f68000c1e1900 */
[----:B------:R-:W5:Y:S04]  /*06b0*/  LDG.E R12, desc[UR10][R4.64+0x14] ;  /* 0x0000140a040c7981 */ /* 0x000f68000c1e1900 */
[----:B------:R-:W5:Y:S04]  /*06c0*/  LDG.E R10, desc[UR10][R8.64+0x18] ;  /* 0x0000180a080a7981 */ /* 0x000f68000c1e1900 */
[----:B------:R-:W5:Y:S04]  /*06d0*/  LDG.E R7, desc[UR10][R4.64+0x18] ;  /* 0x0000180a04077981 */ /* 0x000f68000c1e1900 */
[----:B------:R-:W5:Y:S04]  /*06e0*/  LDG.E R11, desc[UR10][R8.64+0x1c] ;  /* 0x00001c0a080b7981 */ /* 0x000f68000c1e1900 */
[----:B------:R-:W5:Y:S01]  /*06f0*/  LDG.E R25, desc[UR10][R4.64+0x1c] ;  /* 0x00001c0a04197981 */ /* 0x000f62000c1e1900 */
[----:B------:R-:W-:Y:S01]  /*0700*/  IADD3 R6, PT, PT, R6, 0x8, RZ ;  /* 0x0000000806067810 */ /* 0x000fe20007ffe0ff */
[----:B--2---:R-:W-:-:S04]  /*0710*/  FFMA R14, R14, R16, R15 ;  /* 0x000000100e0e7223 */ /* 0x004fc8000000000f */
[----:B---3--:R-:W-:-:S04]  /*0720*/  FFMA R14, R17, R18, R14 ;  /* 0x00000012110e7223 */ /* 0x008fc8000000000e */
[----:B----4-:R-:W-:-:S04]  /*0730*/  FFMA R14, R19, R20, R14 ;  /* 0x00000014130e7223 */ /* 0x010fc8000000000e */
[----:B-----5:R-:W-:-:S04]  /*0740*/  FFMA R14, R21, R22, R14 ;  /* 0x00000016150e7223 */ /* 0x020fc8000000000e */
[----:B------:R-:W-:-:S04]  /*0750*/  FFMA R23, R23, R24, R14 ;  /* 0x0000001817177223 */ /* 0x000fc8000000000e */
[----:B------:R-:W-:-:S04]  /*0760*/  FFMA R12, R12, R13, R23 ;  /* 0x0000000d0c0c7223 */ /* 0x000fc80000000017 */
[----:B------:R-:W-:-:S04]  /*0770*/  FFMA R10, R7, R10, R12 ;  /* 0x0000000a070a7223 */ /* 0x000fc8000000000c */
[----:B------:R-:W-:-:S07]  /*0780*/  FFMA R15, R25, R11, R10 ;  /* 0x0000000b190f7223 */ /* 0x000fce000000000a */
.L_x_3:
[----:B------:R-:W-:Y:S05]  /*0790*/  BRA.U !UP1, `(.L_x_0) ;  /* 0x0000000109b07547 */ /* 0x000fea000b800000 */
[----:B------:R-:W-:Y:S02]  /*07a0*/  UISETP.GE.U32.AND UP0, UPT, UR5, 0x4, UPT ;  /* 0x000000040500788c */ /* 0x000fe4000bf06070 */
[----:B------:R-:W-:-:S04]  /*07b0*/  ULOP3.LUT UR4, UR9, 0x3, URZ, 0xc0, !UPT ;  /* 0x0000000309047892 */ /* 0x000fc8000f8ec0ff */
[----:B------:R-:W-:-:S03]  /*07c0*/  UISETP.NE.AND UP1, UPT, UR4, URZ, UPT ;  /* 0x000000ff0400728c */ /* 0x000fc6000bf25270 */
[----:B------:R-:W-:Y:S08]  /*07d0*/  BRA.U !UP0, `(.L_x_4) ;  /* 0x0000000108407547 */ /* 0x000ff0000b800000 */
[----:B------:R-:W1:Y:S01]  /*07e0*/  LDC.64 R4, c[0x0][0x388] ;  /* 0x0000e200ff047b82 */ /* 0x000e620000000a00 */
[----:B------:R-:W-:-:S05]  /*07f0*/  IMAD.WIDE.U32 R2, R6, 0x4, R2 ;  /* 0x0000000406027825 */ /* 0x000fca00078e0002 */
[----:B0-----:R-:W2:Y:S04]  /*0800*/  LDG.E R7, desc[UR10][R2.64] ;  /* 0x0000000a02077981 */ /* 0x001ea8000c1e1900 */
[----:B------:R-:W3:Y:S04]  /*0810*/  LDG.E R9, desc[UR10][R2.64+0x4] ;  /* 0x0000040a02097981 */ /* 0x000ee8000c1e1900 */
[----:B------:R-:W4:Y:S04]  /*0820*/  LDG.E R11, desc[UR10][R2.64+0x8] ;  /* 0x0000080a020b7981 */ /* 0x000f28000c1e1900 */
[----:B------:R-:W5:Y:S01]  /*0830*/  LDG.E R13, desc[UR10][R2.64+0xc] ;  /* 0x00000c0a020d7981 */ /* 0x000f62000c1e1900 */
[----:B-1----:R-:W-:-:S05]  /*0840*/  IMAD.WIDE.U32 R4, R6, 0x4, R4 ;  /* 0x0000000406047825 */ /* 0x002fca00078e0004 */
[----:B------:R-:W2:Y:S04]  /*0850*/  LDG.E R8, desc[UR10][R4.64] ;  /* 0x0000000a04087981 */ /* 0x000ea8000c1e1900 */
[----:B------:R-:W3:Y:S04]  /*0860*/  LDG.E R10, desc[UR10][R4.64+0x4] ;  /* 0x0000040a040a7981 */ /* 0x000ee8000c1e1900 */
[----:B------:R-:W4:Y:S04]  /*0870*/  LDG.E R12, desc[UR10][R4.64+0x8] ;  /* 0x0000080a040c7981 */ /* 0x000f28000c1e1900 */
[----:B------:R-:W5:Y:S01]  /*0880*/  LDG.E R14, desc[UR10][R4.64+0xc] ;  /* 0x00000c0a040e7981 */ /* 0x000f62000c1e1900 */
[----:B------:R-:W-:Y:S01]  /*0890*/  IADD3 R6, PT, PT, R6, 0x4, RZ ;  /* 0x0000000406067810 */ /* 0x000fe20007ffe0ff */
[----:B--2---:R-:W-:-:S04]  /*08a0*/  FFMA R7, R8, R7, R15 ;  /* 0x0000000708077223 */ /* 0x004fc8000000000f */
[----:B---3--:R-:W-:-:S04]  /*08b0*/  FFMA R7, R10, R9, R7 ;  /* 0x000000090a077223 */ /* 0x008fc80000000007 */
[----:B----4-:R-:W-:-:S04]  /*08c0*/  FFMA R7, R12, R11, R7 ;  /* 0x0000000b0c077223 */ /* 0x010fc80000000007 */
[----:B-----5:R-:W-:-:S07]  /*08d0*/  FFMA R15, R14, R13, R7 ;  /* 0x0000000d0e0f7223 */ /* 0x020fce0000000007 */
.L_x_4:
[----:B------:R-:W-:Y:S05]  /*08e0*/  BRA.U !UP1, `(.L_x_0) ;  /* 0x00000001095c7547 */ /* 0x000fea000b800000 */
[----:B------:R-:W1:Y:S01]  /*08f0*/  LDCU.64 UR12, c[0x0][0x388] ;  /* 0x00007100ff0c77ac */ /* 0x000e620008000a00 */
[----:B------:R-:W-:Y:S01]  /*0900*/  IMAD.WIDE.U32 R6, R6, 0x4, RZ ;  /* 0x0000000406067825 */ /* 0x000fe200078e00ff */
[----:B------:R-:W2:Y:S03]  /*0910*/  LDCU.64 UR6, c[0x0][0x390] ;  /* 0x00007200ff0677ac */ /* 0x000ea60008000a00 */
[----:B------:R-:W-:Y:S01]  /*0920*/  IMAD.WIDE R2, R0, 0xa9f0, R6 ;  /* 0x0000a9f000027825 */ /* 0x000fe200078e0206 */
[----:B------:R-:W-:Y:S01]  /*0930*/  UIADD3 UR4, UPT, UPT, -UR4, URZ, URZ ;  /* 0x000000ff04047290 */ /* 0x000fe2000fffe1ff */
[----:B-1----:R-:W-:Y:S02]  /*0940*/  IADD3 R6, P1, PT, R6, UR12, RZ ;  /* 0x0000000c06067c10 */ /* 0x002fe4000ff3e0ff */
[----:B--2---:R-:W-:Y:S02]  /*0950*/  IADD3 R8, P0, PT, R2, UR6, RZ ;  /* 0x0000000602087c10 */ /* 0x004fe4000ff1e0ff */
[----:B------:R-:W-:-:S02]  /*0960*/  IADD3.X R7, PT, PT, R7, UR13, RZ, P1, !PT ;  /* 0x0000000d07077c10 */ /* 0x000fc40008ffe4ff */
[----:B------:R-:W-:-:S09]  /*0970*/  IADD3.X R9, PT, PT, R3, UR7, RZ, P0, !PT ;  /* 0x0000000703097c10 */ /* 0x000fd200087fe4ff */
.L_x_5:
[----:B------:R-:W-:Y:S02]  /*0980*/  MOV R2, R6 ;  /* 0x0000000600027202 */ /* 0x000fe40000000f00 */
[----:B------:R-:W-:Y:S02]  /*0990*/  MOV R4, R8 ;  /* 0x0000000800047202 */ /* 0x000fe40000000f00 */
[----:B------:R-:W-:Y:S02]  /*09a0*/  MOV R3, R7 ;  /* 0x0000000700037202 */ /* 0x000fe40000000f00 */
[----:B------:R-:W-:-:S03]  /*09b0*/  MOV R5, R9 ;  /* 0x0000000900057202 */ /* 0x000fc60000000f00 */
[----:B0-----:R-:W2:Y:S04]  /*09c0*/  LDG.E R2, desc[UR10][R2.64] ;  /* 0x0000000a02027981 */ /* 0x001ea8000c1e1900 */
[----:B------:R-:W2:Y:S01]  /*09d0*/  LDG.E R4, desc[UR10][R4.64] ;  /* 0x0000000a04047981 */ /* 0x000ea2000c1e1900 */
[----:B------:R-:W-:Y:S01]  /*09e0*/  UIADD3 UR4, UPT, UPT, UR4, 0x1, URZ ;  /* 0x0000000104047890 */ /* 0x000fe2000fffe0ff */
[----:B------:R-:W-:Y:S02]  /*09f0*/  IADD3 R8, P0, PT, R8, 0x4, RZ ;  /* 0x0000000408087810 */ /* 0x000fe40007f1e0ff */
[----:B------:R-:W-:Y:S01]  /*0a00*/  IADD3 R6, P1, PT, R6, 0x4, RZ ;  /* 0x0000000406067810 */ /* 0x000fe20007f3e0ff */
[----:B------:R-:W-:Y:S01]  /*0a10*/  UISETP.NE.AND UP0, UPT, UR4, URZ, UPT ;  /* 0x000000ff0400728c */ /* 0x000fe2000bf05270 */
[----:B------:R-:W-:-:S02]  /*0a20*/  IADD3.X R9, PT, PT, RZ, R9, RZ, P0, !PT ;  /* 0x00000009ff097210 */ /* 0x000fc400007fe4ff */
[----:B------:R-:W-:Y:S01]  /*0a30*/  IADD3.X R7, PT, PT, RZ, R7, RZ, P1, !PT ;  /* 0x00000007ff077210 */ /* 0x000fe20000ffe4ff */
[----:B--2---:R-:W-:-:S05]  /*0a40*/  FFMA R15, R2, R4, R15 ;  /* 0x00000004020f7223 */ /* 0x004fca000000000f */
[----:B------:R-:W-:Y:S05]  /*0a50*/  BRA.U UP0, `(.L_x_5) ;  /* 0xfffffffd00c87547 */ /* 0x000fea000b83ffff */
.L_x_0:
[----:B------:R-:W1:Y:S08]  /*0a60*/  LDC.64 R2, c[0x0][0x388] ;  /* 0x0000e200ff027b82 */ /* 0x000e700000000a00 */
[----:B------:R-:W2:Y:S08]  /*0a70*/  LDC R9, c[0x0][0x398] ;  /* 0x0000e600ff097b82 */ /* 0x000eb00000000800 */
[----:B------:R-:W3:Y:S01]  /*0a80*/  LDC.64 R4, c[0x0][0x380] ;  /* 0x0000e000ff047b82 */ /* 0x000ee20000000a00 */
[----:B-1----:R-:W-:-:S06]  /*0a90*/  IMAD.WIDE R2, R0, 0x4, R2 ;  /* 0x0000000400027825 */ /* 0x002fcc00078e0202 */
[----:B0-----:R-:W4:Y:S01]  /*0aa0*/  LDG.E R2, desc[UR10][R2.64] ;  /* 0x0000000a02027981 */ /* 0x001f22000c1e1900 */
[----:B--2---:R-:W-:Y:S01]  /*0ab0*/  FADD R7, -R9, 1 ;  /* 0x3f80000009077421 */ /* 0x004fe20000000100 */
[----:B---3--:R-:W-:-:S04]  /*0ac0*/  IMAD.WIDE R4, R0, 0x4, R4 ;  /* 0x0000000400047825 */ /* 0x008fc800078e0204 */
[----:B----4-:R-:W-:-:S04]  /*0ad0*/  FMUL R6, R2, R9 ;  /* 0x0000000902067220 */ /* 0x010fc80000400000 */
[----:B------:R-:W-:-:S05]  /*0ae0*/  FFMA R7, R7, R15, R6 ;  /* 0x0000000f07077223 */ /* 0x000fca0000000006 */
[----:B------:R-:W-:Y:S01]  /*0af0*/  STG.E desc[UR10][R4.64], R7 ;  /* 0x0000000704007986 */ /* 0x000fe2000c10190a */
[----:B------:R-:W-:Y:S05]  /*0b00*/  EXIT ;  /* 0x000000000000794d */ /* 0x000fea0003800000 */
.L_x_6:
[----:B------:R-:W-:-:S00]  /*0b10*/  BRA `(.L_x_6) ;  /* 0xfffffffc00fc7947 */ /* 0x000fc0000383ffff */
[----:B------:R-:W-:-:S00]  /*0b20*/  NOP ;  /* 0x0000000000007918 */ /* 0x000fc00000000000 */
        /* <DEDUP_REMOVED lines=13> */
.L_x_19:


//--------------------- .text._Z14update_entriesPA10876_fPA10876_iPii --------------------------
	.section	.text._Z14update_entriesPA10876_fPA10876_iPii,"ax",@progbits
	.align	128
        .global         _Z14update_entriesPA10876_fPA10876_iPii
        .type           _Z14update_entriesPA10876_fPA10876_iPii,@function
        .size           _Z14update_entriesPA10876_fPA10876_iPii,(.L_x_18 - _Z14update_entriesPA10876_fPA10876_iPii)
        .other          _Z14update_entriesPA10876_fPA10876_iPii,@"STO_CUDA_ENTRY STV_DEFAULT"
_Z14update_entriesPA10876_fPA10876_iPii:
.text._Z14update_entriesPA10876_fPA10876_iPii:
[----:B------:R-:W-:Y:S08]  /*0000*/  LDC R1, c[0x0][0x37c] ;  /* 0x0000df00ff017b82 */ /* 0x000ff00000000800 */
[----:B------:R-:W0:Y:S01]  /*0010*/  LDC R9, c[0x0][0x398] ;  /* 0x0000e600ff097b82 */ /* 0x000e220000000800 */
[----:B------:R-:W1:Y:S07]  /*0020*/  S2R R0, SR_TID.X ;  /* 0x0000000000007919 */ /* 0x000e6e0000002100 */
[----:B------:R-:W1:Y:S08]  /*0030*/  S2UR UR4, SR_CTAID.X ;  /* 0x00000000000479c3 */ /* 0x000e700000002500 */
[----:B------:R-:W1:Y:S01]  /*0040*/  LDC R5, c[0x0][0x360] ;  /* 0x0000d800ff057b82 */ /* 0x000e620000000800 */
[----:B0-----:R-:W-:-:S04]  /*0050*/  IABS R7, R9 ;  /* 0x0000000900077213 */ /* 0x001fc80000000000 */
[----:B------:R-:W0:Y:S01]  /*0060*/  I2F.RP R4, R7 ;  /* 0x0000000700047306 */ /* 0x000e220000209400 */
[----:B-1----:R-:W-:-:S07]  /*0070*/  IMAD R0, R5, UR4, R0 ;  /* 0x0000000405007c24 */ /* 0x002fce000f8e0200 */
[----:B0-----:R-:W0:Y:S02]  /*0080*/  MUFU.RCP R4, R4 ;  /* 0x0000000400047308 */ /* 0x001e240000001000 */
[----:B0-----:R-:W-:-:S06]  /*0090*/  VIADD R2, R4, 0xffffffe ;  /* 0x0ffffffe04027836 */ /* 0x001fcc0000000000 */
[----:B------:R0:W1:Y:S02]  /*00a0*/  F2I.FTZ.U32.TRUNC.NTZ R3, R2 ;  /* 0x0000000200037305 */ /* 0x000064000021f000 */
[----:B0-----:R-:W-:Y:S02]  /*00b0*/  IMAD.MOV.U32 R2, RZ, RZ, RZ ;  /* 0x000000ffff027224 */ /* 0x001fe400078e00ff */
[----:B-1----:R-:W-:-:S04]  /*00c0*/  IMAD.MOV R6, RZ, RZ, -R3 ;  /* 0x000000ffff067224 */ /* 0x002fc800078e0a03 */
[----:B------:R-:W-:Y:S01]  /*00d0*/  IMAD R5, R6, R7, RZ ;  /* 0x0000000706057224 */ /* 0x000fe200078e02ff */
[----:B------:R-:W-:-:S03]  /*00e0*/  IABS R6, R0 ;  /* 0x0000000000067213 */ /* 0x000fc60000000000 */
[----:B------:R-:W-:-:S06]  /*00f0*/  IMAD.HI.U32 R3, R3, R5, R2 ;  /* 0x0000000503037227 */ /* 0x000fcc00078e0002 */
[----:B------:R-:W-:-:S04]  /*0100*/  IMAD.HI.U32 R4, R3, R6, RZ ;  /* 0x0000000603047227 */ /* 0x000fc800078e00ff */
[----:B------:R-:W-:-:S04]  /*0110*/  IMAD.MOV R3, RZ, RZ, -R4 ;  /* 0x000000ffff037224 */ /* 0x000fc800078e0a04 */
[----:B------:R-:W-:-:S05]  /*0120*/  IMAD R2, R7, R3, R6 ;  /* 0x0000000307027224 */ /* 0x000fca00078e0206 */
[----:B------:R-:W-:-:S13]  /*0130*/  ISETP.GT.U32.AND P2, PT, R7, R2, PT ;  /* 0x000000020700720c */ /* 0x000fda0003f44070 */
[-C--:B------:R-:W-:Y:S01]  /*0140*/  @!P2 IADD3 R2, PT, PT, R2, -R7.reuse, RZ ;  /* 0x800000070202a210 */ /* 0x080fe20007ffe0ff */
[----:B------:R-:W-:Y:S01]  /*0150*/  @!P2 VIADD R4, R4, 0x1 ;  /* 0x000000010404a836 */ /* 0x000fe20000000000 */
[----:B------:R-:W-:Y:S02]  /*0160*/  ISETP.NE.AND P2, PT, R9, RZ, PT ;  /* 0x000000ff0900720c */ /* 0x000fe40003f45270 */
[----:B------:R-:W-:Y:S02]  /*0170*/  ISETP.GE.U32.AND P0, PT, R2, R7, PT ;  /* 0x000000070200720c */ /* 0x000fe40003f06070 */
[----:B------:R-:W-:-:S04]  /*0180*/  LOP3.LUT R2, R0, R9, RZ, 0x3c, !PT ;  /* 0x0000000900027212 */ /* 0x000fc800078e3cff */
[----:B------:R-:W-:-:S07]  /*0190*/  ISETP.GE.AND P1, PT, R2, RZ, PT ;  /* 0x000000ff0200720c */ /* 0x000fce0003f26270 */
[----:B------:R-:W-:-:S06]  /*01a0*/  @P0 VIADD R4, R4, 0x1 ;  /* 0x0000000104040836 */ /* 0x000fcc0000000000 */
[----:B------:R-:W-:Y:S01]  /*01b0*/  @!P1 IMAD.MOV R4, RZ, RZ, -R4 ;  /* 0x000000ffff049224 */ /* 0x000fe200078e0a04 */
[----:B------:R-:W-:-:S04]  /*01c0*/  @!P2 LOP3.LUT R4, RZ, R9, RZ, 0x33, !PT ;  /* 0x00000009ff04a212 */ /* 0x000fc800078e33ff */
[----:B------:R-:W-:-:S04]  /*01d0*/  ISETP.GE.AND P0, PT, R4, R9, PT ;  /* 0x000000090400720c */ /* 0x000fc80003f06270 */
[----:B------:R-:W-:-:S13]  /*01e0*/  ISETP.LT.OR P0, PT, R9, RZ, P0 ;  /* 0x000000ff0900720c */ /* 0x000fda0000701670 */
[----:B------:R-:W-:Y:S05]  /*01f0*/  @P0 EXIT ;  /* 0x000000000000094d */ /* 0x000fea0003800000 */
[----:B------:R-:W0:Y:S01]  /*0200*/  LDC.64 R6, c[0x0][0x390] ;  /* 0x0000e400ff067b82 */ /* 0x000e220000000a00 */
[----:B------:R-:W1:Y:S01]  /*0210*/  LDCU.64 UR4, c[0x0][0x358] ;  /* 0x00006b00ff0477ac */ /* 0x000e620008000a00 */
[----:B------:R-:W-:-:S05]  /*0220*/  IADD3 R3, PT, PT, -R4, RZ, RZ ;  /* 0x000000ff04037210 */ /* 0x000fca0007ffe1ff */
[----:B------:R-:W-:-:S04]  /*0230*/  IMAD R3, R9, R3, R0 ;  /* 0x0000000309037224 */ /* 0x000fc800078e0200 */
[----:B0-----:R-:W-:-:S05]  /*0240*/  IMAD.WIDE R6, R3, 0x4, R6 ;  /* 0x0000000403067825 */ /* 0x001fca00078e0206 */
[----:B-1----:R-:W2:Y:S02]  /*0250*/  LDG.E R0, desc[UR4][R6.64] ;  /* 0x0000000406007981 */ /* 0x002ea4000c1e1900 */
[----:B--2---:R-:W-:-:S13]  /*0260*/  ISETP.NE.AND P0, PT, R0, RZ, PT ;  /* 0x000000ff0000720c */ /* 0x004fda0003f05270 */
[----:B------:R-:W-:Y:S05]  /*0270*/  @P0 BRA `(.L_x_7) ;  /* 0x0000000000480947 */ /* 0x000fea0003800000 */
[----:B------:R-:W-:-:S05]  /*0280*/  I2FP.F32.U32 R2, R9 ;  /* 0x0000000900027245 */ /* 0x000fca0000201000 */
[----:B------:R-:W-:-:S05]  /*0290*/  VIADD R0, R2, 0x1800000 ;  /* 0x0180000002007836 */ /* 0x000fca0000000000 */
[----:B------:R-:W-:-:S04]  /*02a0*/  LOP3.LUT R0, R0, 0x7f800000, RZ, 0xc0, !PT ;  /* 0x7f80000000007812 */ /* 0x000fc800078ec0ff */
[----:B------:R-:W-:-:S13]  /*02b0*/  ISETP.GT.U32.AND P0, PT, R0, 0x1ffffff, PT ;  /* 0x01ffffff0000780c */ /* 0x000fda0003f04070 */
[----:B------:R-:W-:Y:S05]  /*02c0*/  @P0 BRA `(.L_x_8) ;  /* 0x0000000000100947 */ /* 0x000fea0003800000 */
[----:B------:R-:W-:-:S07]  /*02d0*/  MOV R6, 0x2f0 ;  /* 0x000002f000067802 */ /* 0x000fce0000000f00 */
[----:B------:R-:W-:Y:S05]  /*02e0*/  CALL.REL.NOINC `($__internal_0_$__cuda_sm20_rcp_rn_f32_slowpath) ;  /* 0x0000000000907944 */ /* 0x000fea0003c00000 */
[----:B------:R-:W-:Y:S01]  /*02f0*/  IMAD.MOV.U32 R9, RZ, RZ, R5 ;  /* 0x000000ffff097224 */ /* 0x000fe200078e0005 */
[----:B------:R-:W-:Y:S06]  /*0300*/  BRA `(.L_x_9) ;  /* 0x0000000000107947 */ /* 0x000fec0003800000 */
.L_x_8:
[----:B------:R-:W0:Y:S02]  /*0310*/  MUFU.RCP R9, R2 ;  /* 0x0000000200097308 */ /* 0x000e240000001000 */
[----:B0-----:R-:W-:-:S04]  /*0320*/  FFMA R0, R2, R9, -1 ;  /* 0xbf80000002007423 */ /* 0x001fc80000000009 */
[----:B------:R-:W-:-:S04]  /*0330*/  FADD.FTZ R0, -R0, -RZ ;  /* 0x800000ff00007221 */ /* 0x000fc80000010100 */
[----:B------:R-:W-:-:S07]  /*0340*/  FFMA R9, R9, R0, R9 ;  /* 0x0000000009097223 */ /* 0x000fce0000000009 */
.L_x_9:
[----:B------:R-:W0:Y:S02]  /*0350*/  LDC.64 R6, c[0x0][0x380] ;  /* 0x0000e000ff067b82 */ /* 0x000e240000000a00 */
[----:B0-----:R-:W-:-:S04]  /*0360*/  IMAD.WIDE R4, R4, 0xa9f0, R6 ;  /* 0x0000a9f004047825 */ /* 0x001fc800078e0206 */
[----:B------:R-:W-:-:S05]  /*0370*/  IMAD.WIDE R4, R3, 0x4, R4 ;  /* 0x0000000403047825 */ /* 0x000fca00078e0204 */
[----:B------:R-:W-:Y:S01]  /*0380*/  STG.E desc[UR4][R4.64], R9 ;  /* 0x0000000904007986 */ /* 0x000fe2000c101904 */
[----:B------:R-:W-:Y:S05]  /*0390*/  EXIT ;  /* 0x000000000000794d */ /* 0x000fea0003800000 */
.L_x_7:
[----:B------:R-:W0:Y:S02]  /*03a0*/  LDC.64 R6, c[0x0][0x388] ;  /* 0x0000e200ff067b82 */ /* 0x000e240000000a00 */
[----:B0-----:R-:W-:-:S04]  /*03b0*/  IMAD.WIDE R6, R3, 0xa9f0, R6 ;  /* 0x0000a9f003067825 */ /* 0x001fc800078e0206 */
[----:B------:R-:W-:-:S06]  /*03c0*/  IMAD.WIDE R6, R4, 0x4, R6 ;  /* 0x0000000404067825 */ /* 0x000fcc00078e0206 */
[----:B------:R-:W2:Y:S02]  /*03d0*/  LDG.E R6, desc[UR4][R6.64] ;  /* 0x0000000406067981 */ /* 0x000ea4000c1e1900 */
[----:B--2---:R-:W-:-:S13]  /*03e0*/  ISETP.NE.AND P0, PT, R6, 0x1, PT ;  /* 0x000000010600780c */ /* 0x004fda0003f05270 */
[----:B------:R-:W-:Y:S05]  /*03f0*/  @P0 EXIT ;  /* 0x000000000000094d */ /* 0x000fea0003800000 */
[----:B------:R-:W-:Y:S01]  /*0400*/  I2FP.F32.S32 R2, R0 ;  /* 0x0000000000027245 */ /* 0x000fe20000201400 */
[----:B------:R-:W-:Y:S04]  /*0410*/  BSSY.RECONVERGENT B0, `(.L_x_10) ;  /* 0x000000c000007945 */ /* 0x000fe80003800200 */
[----:B------:R-:W-:-:S05]  /*0420*/  VIADD R0, R2, 0x1800000 ;  /* 0x0180000002007836 */ /* 0x000fca0000000000 */
[----:B------:R-:W-:-:S04]  /*0430*/  LOP3.LUT R0, R0, 0x7f800000, RZ, 0xc0, !PT ;  /* 0x7f80000000007812 */ /* 0x000fc800078ec0ff */
[----:B------:R-:W-:-:S13]  /*0440*/  ISETP.GT.U32.AND P0, PT, R0, 0x1ffffff, PT ;  /* 0x01ffffff0000780c */ /* 0x000fda0003f04070 */
[----:B------:R-:W-:Y:S05]  /*0450*/  @P0 BRA `(.L_x_11) ;  /* 0x00000000000c0947 */ /* 0x000fea0003800000 */
[----:B------:R-:W-:-:S07]  /*0460*/  MOV R6, 0x480 ;  /* 0x0000048000067802 */ /* 0x000fce0000000f00 */
[----:B------:R-:W-:Y:S05]  /*0470*/  CALL.REL.NOINC `($__internal_0_$__cuda_sm20_rcp_rn_f32_slowpath) ;  /* 0x00000000002c7944 */ /* 0x000fea0003c00000 */
[----:B------:R-:W-:Y:S05]  /*0480*/  BRA `(.L_x_12) ;  /* 0x0000000000107947 */ /* 0x000fea0003800000 */
.L_x_11:
[----:B------:R-:W0:Y:S02]  /*0490*/  MUFU.RCP R5, R2 ;  /* 0x0000000200057308 */ /* 0x000e240000001000 */
[----:B0-----:R-:W-:-:S04]  /*04a0*/  FFMA R0, R2, R5, -1 ;  /* 0xbf80000002007423 */ /* 0x001fc80000000005 */
[----:B------:R-:W-:-:S04]  /*04b0*/  FADD.FTZ R0, -R0, -RZ ;  /* 0x800000ff00007221 */ /* 0x000fc80000010100 */
[----:B------:R-:W-:-:S07]  /*04c0*/  FFMA R5, R5, R0, R5 ;  /* 0x0000000005057223 */ /* 0x000fce0000000005 */
.L_x_12:
[----:B------:R-:W-:Y:S05]  /*04d0*/  BSYNC.RECONVERGENT B0 ;  /* 0x0000000000007941 */ /* 0x000fea0003800200 */
.L_x_10:
[----:B------:R-:W0:Y:S02]  /*04e0*/  LDC.64 R6, c[0x0][0x380] ;  /* 0x0000e000ff067b82 */ /* 0x000e240000000a00 */
[----:B0-----:R-:W-:-:S04]  /*04f0*/  IMAD.WIDE R6, R4, 0xa9f0, R6 ;  /* 0x0000a9f004067825 */ /* 0x001fc800078e0206 */
[----:B------:R-:W-:-:S05]  /*0500*/  IMAD.WIDE R6, R3, 0x4, R6 ;  /* 0x0000000403067825 */ /* 0x000fca00078e0206 */
[----:B------:R-:W-:Y:S01]  /*0510*/  STG.E desc[UR4][R6.64], R5 ;  /* 0x0000000506007986 */ /* 0x000fe2000c101904 */
[----:B------:R-:W-:Y:S05]  /*0520*/  EXIT ;  /* 0x000000000000794d */ /* 0x000fea0003800000 */
        .weak           $__internal_0_$__cuda_sm20_rcp_rn_f32_slowpath
        .type           $__internal_0_$__cuda_sm20_rcp_rn_f32_slowpath,@function
        .size           $__internal_0_$__cuda_sm20_rcp_rn_f32_slowpath,(.L_x_18 - $__internal_0_$__cuda_sm20_rcp_rn_f32_slowpath)
$__internal_0_$__cuda_sm20_rcp_rn_f32_slowpath:
[----:B------:R-:W-:Y:S01]  /*0530*/  SHF.L.U32 R0, R2, 0x1, RZ ;  /* 0x0000000102007819 */ /* 0x000fe200000006ff */
[----:B------:R-:W-:Y:S03]  /*0540*/  BSSY.RECONVERGENT B1, `(.L_x_13) ;  /* 0x0000030000017945 */ /* 0x000fe60003800200 */
[----:B------:R-:W-:-:S04]  /*0550*/  SHF.R.U32.HI R9, RZ, 0x18, R0 ;  /* 0x00000018ff097819 */ /* 0x000fc80000011600 */
[----:B------:R-:W-:-:S13]  /*0560*/  ISETP.NE.U32.AND P0, PT, R9, RZ, PT ;  /* 0x000000ff0900720c */ /* 0x000fda0003f05070 */
[----:B------:R-:W-:Y:S05]  /*0570*/  @P0 BRA `(.L_x_14) ;  /* 0x0000000000280947 */ /* 0x000fea0003800000 */
[----:B------:R-:W-:-:S05]  /*0580*/  IMAD.SHL.U32 R0, R2, 0x2, RZ ;  /* 0x0000000202007824 */ /* 0x000fca00078e00ff */
[----:B------:R-:W-:-:S13]  /*0590*/  ISETP.NE.AND P0, PT, R0, RZ, PT ;  /* 0x000000ff0000720c */ /* 0x000fda0003f05270 */
[----:B------:R-:W-:Y:S01]  /*05a0*/  @P0 FFMA R7, R2, 1.84467440737095516160e+19, RZ ;  /* 0x5f80000002070823 */ /* 0x000fe200000000ff */
[----:B------:R-:W-:Y:S08]  /*05b0*/  @!P0 MUFU.RCP R5, R2 ;  /* 0x0000000200058308 */ /* 0x000ff00000001000 */
[----:B------:R-:W0:Y:S02]  /*05c0*/  @P0 MUFU.RCP R0, R7 ;  /* 0x0000000700000308 */ /* 0x000e240000001000 */
[----:B0-----:R-:W-:-:S04]  /*05d0*/  @P0 FFMA R8, R7, R0, -1 ;  /* 0xbf80000007080423 */ /* 0x001fc80000000000 */
[----:B------:R-:W-:-:S04]  /*05e0*/  @P0 FADD.FTZ R9, -R8, -RZ ;  /* 0x800000ff08090221 */ /* 0x000fc80000010100 */
[----:B------:R-:W-:-:S04]  /*05f0*/  @P0 FFMA R0, R0, R9, R0 ;  /* 0x0000000900000223 */ /* 0x000fc80000000000 */
[----:B------:R-:W-:Y:S01]  /*0600*/  @P0 FFMA R5, R0, 1.84467440737095516160e+19, RZ ;  /* 0x5f80000000050823 */ /* 0x000fe200000000ff */
[----:B------:R-:W-:Y:S06]  /*0610*/  BRA `(.L_x_15) ;  /* 0x0000000000887947 */ /* 0x000fec0003800000 */
.L_x_14:
[----:B------:R-:W-:-:S05]  /*0620*/  VIADD R11, R9, 0xffffff03 ;  /* 0xffffff03090b7836 */ /* 0x000fca0000000000 */
[----:B------:R-:W-:-:S13]  /*0630*/  ISETP.GT.U32.AND P0, PT, R11, 0x1, PT ;  /* 0x000000010b00780c */ /* 0x000fda0003f04070 */
[----:B------:R-:W-:Y:S05]  /*0640*/  @P0 BRA `(.L_x_16) ;  /* 0x0000000000780947 */ /* 0x000fea0003800000 */
[----:B------:R-:W-:Y:S01]  /*0650*/  LOP3.LUT R0, R2, 0x7fffff, RZ, 0xc0, !PT ;  /* 0x007fffff02007812 */ /* 0x000fe200078ec0ff */
[----:B------:R-:W-:-:S03]  /*0660*/  IMAD.MOV.U32 R10, RZ, RZ, 0x3 ;  /* 0x00000003ff0a7424 */ /* 0x000fc600078e00ff */
[----:B------:R-:W-:Y:S02]  /*0670*/  LOP3.LUT R0, R0, 0x3f800000, RZ, 0xfc, !PT ;  /* 0x3f80000000007812 */ /* 0x000fe400078efcff */
[----:B------:R-:W-:Y:S02]  /*0680*/  SHF.L.U32 R10, R10, R11, RZ ;  /* 0x0000000b0a0a7219 */ /* 0x000fe400000006ff */
[----:B------:R-:W0:Y:S02]  /*0690*/  MUFU.RCP R5, R0 ;  /* 0x0000000000057308 */ /* 0x000e240000001000 */
[----:B0-----:R-:W-:-:S04]  /*06a0*/  FFMA R7, R0, R5, -1 ;  /* 0xbf80000000077423 */ /* 0x001fc80000000005 */
[----:B------:R-:W-:-:S04]  /*06b0*/  FADD.FTZ R8, -R7, -RZ ;  /* 0x800000ff07087221 */ /* 0x000fc80000010100 */
[CCC-:B------:R-:W-:Y:S01]  /*06c0*/  FFMA.RM R7, R5.reuse, R8.reuse, R5.reuse ;  /* 0x0000000805077223 */ /* 0x1c0fe20000004005 */
[----:B------:R-:W-:-:S04]  /*06d0*/  FFMA.RP R8, R5, R8, R5 ;  /* 0x0000000805087223 */ /* 0x000fc80000008005 */
[C---:B------:R-:W-:Y:S02]  /*06e0*/  LOP3.LUT R5, R7.reuse, 0x7fffff, RZ, 0xc0, !PT ;  /* 0x007fffff07057812 */ /* 0x040fe400078ec0ff */
[----:B------:R-:W-:Y:S02]  /*06f0*/  FSETP.NEU.FTZ.AND P0, PT, R7, R8, PT ;  /* 0x000000080700720b */ /* 0x000fe40003f1d000 */
[----:B------:R-:W-:Y:S02]  /*0700*/  LOP3.LUT R5, R5, 0x800000, RZ, 0xfc, !PT ;  /* 0x0080000005057812 */ /* 0x000fe400078efcff */
[----:B------:R-:W-:Y:S02]  /*0710*/  SEL R7, RZ, 0xffffffff, !P0 ;  /* 0xffffffffff077807 */ /* 0x000fe40004000000 */
[----:B------:R-:W-:Y:S02]  /*0720*/  LOP3.LUT R10, R10, R5, RZ, 0xc0, !PT ;  /* 0x000000050a0a7212 */ /* 0x000fe400078ec0ff */
[----:B------:R-:W-:-:S02]  /*0730*/  IADD3 R0, PT, PT, -R7, RZ, RZ ;  /* 0x000000ff07007210 */ /* 0x000fc40007ffe1ff */
[-C--:B------:R-:W-:Y:S02]  /*0740*/  SHF.R.U32.HI R10, RZ, R11.reuse, R10 ;  /* 0x0000000bff0a7219 */ /* 0x080fe4000001160a */
[----:B------:R-:W-:Y:S02]  /*0750*/  LOP3.LUT P1, RZ, R0, R11, R5, 0xf8, !PT ;  /* 0x0000000b00ff7212 */ /* 0x000fe4000782f805 */
[C---:B------:R-:W-:Y:S02]  /*0760*/  LOP3.LUT P0, RZ, R10.reuse, 0x1, RZ, 0xc0, !PT ;  /* 0x000000010aff7812 */ /* 0x040fe4000780c0ff */
[----:B------:R-:W-:-:S04]  /*0770*/  LOP3.LUT P2, RZ, R10, 0x2, RZ, 0xc0, !PT ;  /* 0x000000020aff7812 */ /* 0x000fc8000784c0ff */
[----:B------:R-:W-:Y:S02]  /*0780*/  PLOP3.LUT P0, PT, P0, P1, P2, 0xe0, 0x0 ;  /* 0x000000000000781c */ /* 0x000fe40000703c20 */
[----:B------:R-:W-:Y:S02]  /*0790*/  LOP3.LUT P1, RZ, R2, 0x7fffff, RZ, 0xc0, !PT ;  /* 0x007fffff02ff7812 */ /* 0x000fe4000782c0ff */
[----:B------:R-:W-:-:S05]  /*07a0*/  SEL R0, RZ, 0x1, !P0 ;  /* 0x00000001ff007807 */ /* 0x000fca0004000000 */
[----:B------:R-:W-:-:S05]  /*07b0*/  IMAD.MOV R0, RZ, RZ, -R0 ;  /* 0x000000ffff007224 */ /* 0x000fca00078e0a00 */
[----:B------:R-:W-:Y:S01]  /*07c0*/  ISETP.GE.AND P0, PT, R0, RZ, PT ;  /* 0x000000ff0000720c */ /* 0x000fe20003f06270 */
[----:B------:R-:W-:-:S05]  /*07d0*/  VIADD R0, R9, 0xffffff04 ;  /* 0xffffff0409007836 */ /* 0x000fca0000000000 */
[----:B------:R-:W-:-:S07]  /*07e0*/  SHF.R.U32.HI R5, RZ, R0, R5 ;  /* 0x00000000ff057219 */ /* 0x000fce0000011605 */
[----:B------:R-:W-:-:S05]  /*07f0*/  @!P0 VIADD R5, R5, 0x1 ;  /* 0x0000000105058836 */ /* 0x000fca0000000000 */
[----:B------:R-:W-:-:S04]  /*0800*/  @!P1 SHF.L.U32 R5, R5, 0x1, RZ ;  /* 0x0000000105059819 */ /* 0x000fc800000006ff */
[----:B------:R-:W-:Y:S01]  /*0810*/  LOP3.LUT R5, R5, 0x80000000, R2, 0xf8, !PT ;  /* 0x8000000005057812 */ /* 0x000fe200078ef802 */
[----:B------:R-:W-:Y:S06]  /*0820*/  BRA `(.L_x_15) ;  /* 0x0000000000047947 */ /* 0x000fec0003800000 */
.L_x_16:
[----:B------:R0:W1:Y:S02]  /*0830*/  MUFU.RCP R5, R2 ;  /* 0x0000000200057308 */ /* 0x0000640000001000 */
.L_x_15:
[----:B------:R-:W-:Y:S05]  /*0840*/  BSYNC.RECONVERGENT B1 ;  /* 0x0000000000017941 */ /* 0x000fea0003800200 */
.L_x_13:
[----:B------:R-:W-:-:S04]  /*0850*/  IMAD.MOV.U32 R7, RZ, RZ, 0x0 ;  /* 0x00000000ff077424 */ /* 0x000fc800078e00ff */
[----:B01----:R-:W-:Y:S05]  /*0860*/  RET.REL.NODEC R6 `(_Z14update_entriesPA10876_fPA10876_iPii) ;  /* 0xfffffff406e47950 */ /* 0x003fea0003c3ffff */
.L_x_17:
        /* <DEDUP_REMOVED lines=9> */
.L_x_18:


//--------------------- .nv.shared.reserved.0     --------------------------
	.section	.nv.shared.reserved.0,"aw",@nobits
	.weak		__nv_reservedSMEM_offset_0_alias
	.size		__nv_reservedSMEM_offset_0_alias, 0, 64
	.other		__nv_reservedSMEM_offset_0_alias,@"STO_CUDA_RESERVED_SHARED STV_DEFAULT"
__nv_reservedSMEM_offset_0_alias:
	.zero		0
	.zero		64


//--------------------- .nv.constant0._Z8pagerankPfS_PA10876_ffi --------------------------
	.section	.nv.constant0._Z8pagerankPfS_PA10876_ffi,"a",@progbits
	.sectionflags	@""
	.align	4
.nv.constant0._Z8pagerankPfS_PA10876_ffi:
	.zero		928


//--------------------- .nv.constant0._Z14update_entriesPA10876_fPA10876_iPii --------------------------
	.section	.nv.constant0._Z14update_entriesPA10876_fPA10876_iPii,"a",@progbits
	.sectionflags	@""
	.align	4
.nv.constant0._Z14update_entriesPA10876_fPA10876_iPii:
	.zero		924


//--------------------- SYMBOLS --------------------------

	.type		.nv.reservedSmem.offset0,@object
	.size		.nv.reservedSmem.offset0,0x4
